//
// Generated by NVIDIA NVVM Compiler
//
// Compiler Build ID: CL-36424714
// Cuda compilation tools, release 13.0, V13.0.88
// Based on NVVM 20.0.0
//

.version 9.0
.target sm_100
.address_size 64

	// .globl	_Z12VectorMatrixPiS_i
.extern .func  (.param .b32 func_retval0) vprintf
(
	.param .b64 vprintf_param_0,
	.param .b64 vprintf_param_1
)
;
.extern .shared .align 16 .b8 s[];
.global .align 1 .b8 $str[5] = {37, 100, 32, 32};
.global .align 1 .b8 $str$1[14] = {10, 112, 97, 114, 97, 108, 108, 101, 108, 32, 37, 100, 10};

.visible .entry _Z12VectorMatrixPiS_i(
	.param .u64 .ptr .align 1 _Z12VectorMatrixPiS_i_param_0,
	.param .u64 .ptr .align 1 _Z12VectorMatrixPiS_i_param_1,
	.param .u32 _Z12VectorMatrixPiS_i_param_2
)
{
	.local .align 8 .b8 	__local_depot0[8];
	.reg .b64 	%SP;
	.reg .b64 	%SPL;
	.reg .pred 	%p<27>;
	.reg .b32 	%r<31>;
	.reg .b64 	%rd<15>;

	mov.u64 	%SPL, __local_depot0;
	cvta.local.u64 	%SP, %SPL;
	ld.param.u64 	%rd2, [_Z12VectorMatrixPiS_i_param_0];
	ld.param.u64 	%rd3, [_Z12VectorMatrixPiS_i_param_1];
	ld.param.u32 	%r12, [_Z12VectorMatrixPiS_i_param_2];
	add.u64 	%rd4, %SP, 0;
	add.u64 	%rd1, %SPL, 0;
	mov.u32 	%r1, %tid.x;
	shl.b32 	%r13, %r1, 2;
	mov.u32 	%r14, s;
	add.s32 	%r2, %r14, %r13;
	mov.b32 	%r15, 999999;
	st.shared.u32 	[%r2], %r15;
	bar.sync 	0;
	setp.ge.s32 	%p1, %r1, %r12;
	@%p1 bra 	$L__BB0_2;
	cvta.to.global.u64 	%rd5, %rd2;
	mul.wide.u32 	%rd6, %r1, 4;
	add.s64 	%rd7, %rd5, %rd6;
	ld.global.u32 	%r16, [%rd7];
	st.shared.u32 	[%r2], %r16;
$L__BB0_2:
	bar.sync 	0;
	ld.shared.u32 	%r17, [%r2];
	st.local.u32 	[%rd1], %r17;
	mov.u64 	%rd8, $str;
	cvta.global.u64 	%rd9, %rd8;
	{ // callseq 0, 0
	.param .b64 param0;
	st.param.b64 	[param0], %rd9;
	.param .b64 param1;
	st.param.b64 	[param1], %rd4;
	.param .b32 retval0;
	call.uni (retval0), 
	vprintf, 
	(
	param0, 
	param1
	);
	ld.param.b32 	%r18, [retval0];
	} // callseq 0
	mov.u32 	%r3, %ntid.x;
	setp.lt.u32 	%p2, %r3, 256;
	@%p2 bra 	$L__BB0_7;
	setp.gt.u32 	%p10, %r1, 127;
	@%p10 bra 	$L__BB0_6;
	ld.shared.u32 	%r20, [%r2];
	ld.shared.u32 	%r4, [%r2+512];
	setp.le.s32 	%p11, %r20, %r4;
	@%p11 bra 	$L__BB0_6;
	st.shared.u32 	[%r2], %r4;
$L__BB0_6:
	bar.sync 	0;
	bra.uni 	$L__BB0_8;
$L__BB0_7:
	setp.lt.u32 	%p3, %r3, 128;
	@%p3 bra 	$L__BB0_12;
$L__BB0_8:
	setp.gt.u32 	%p12, %r1, 63;
	@%p12 bra 	$L__BB0_11;
	ld.shared.u32 	%r21, [%r2];
	ld.shared.u32 	%r5, [%r2+256];
	setp.le.s32 	%p13, %r21, %r5;
	@%p13 bra 	$L__BB0_11;
	st.shared.u32 	[%r2], %r5;
$L__BB0_11:
	bar.sync 	0;
	bra.uni 	$L__BB0_13;
$L__BB0_12:
	setp.lt.u32 	%p4, %r3, 64;
	@%p4 bra 	$L__BB0_17;
$L__BB0_13:
	setp.gt.u32 	%p14, %r1, 31;
	@%p14 bra 	$L__BB0_16;
	ld.shared.u32 	%r22, [%r2];
	ld.shared.u32 	%r6, [%r2+128];
	setp.le.s32 	%p15, %r22, %r6;
	@%p15 bra 	$L__BB0_16;
	st.shared.u32 	[%r2], %r6;
$L__BB0_16:
	bar.sync 	0;
	bra.uni 	$L__BB0_18;
$L__BB0_17:
	setp.lt.u32 	%p5, %r3, 32;
	@%p5 bra 	$L__BB0_22;
$L__BB0_18:
	setp.gt.u32 	%p16, %r1, 15;
	@%p16 bra 	$L__BB0_21;
	ld.shared.u32 	%r23, [%r2];
	ld.shared.u32 	%r7, [%r2+64];
	setp.le.s32 	%p17, %r23, %r7;
	@%p17 bra 	$L__BB0_21;
	st.shared.u32 	[%r2], %r7;
$L__BB0_21:
	bar.sync 	0;
	bra.uni 	$L__BB0_23;
$L__BB0_22:
	setp.lt.u32 	%p6, %r3, 16;
	@%p6 bra 	$L__BB0_27;
$L__BB0_23:
	setp.gt.u32 	%p18, %r1, 7;
	@%p18 bra 	$L__BB0_26;
	ld.shared.u32 	%r24, [%r2];
	ld.shared.u32 	%r8, [%r2+32];
	setp.le.s32 	%p19, %r24, %r8;
	@%p19 bra 	$L__BB0_26;
	st.shared.u32 	[%r2], %r8;
$L__BB0_26:
	bar.sync 	0;
	bra.uni 	$L__BB0_28;
$L__BB0_27:
	setp.lt.u32 	%p7, %r3, 8;
	@%p7 bra 	$L__BB0_32;
$L__BB0_28:
	setp.gt.u32 	%p20, %r1, 3;
	@%p20 bra 	$L__BB0_31;
	ld.shared.u32 	%r25, [%r2];
	ld.shared.u32 	%r9, [%r2+16];
	setp.le.s32 	%p21, %r25, %r9;
	@%p21 bra 	$L__BB0_31;
	st.shared.u32 	[%r2], %r9;
$L__BB0_31:
	bar.sync 	0;
	bra.uni 	$L__BB0_33;
$L__BB0_32:
	setp.lt.u32 	%p8, %r3, 4;
	@%p8 bra 	$L__BB0_37;
$L__BB0_33:
	setp.gt.u32 	%p22, %r1, 1;
	@%p22 bra 	$L__BB0_36;
	ld.shared.u32 	%r26, [%r2];
	ld.shared.u32 	%r10, [%r2+8];
	setp.le.s32 	%p23, %r26, %r10;
	@%p23 bra 	$L__BB0_36;
	st.shared.u32 	[%r2], %r10;
$L__BB0_36:
	bar.sync 	0;
	bra.uni 	$L__BB0_38;
$L__BB0_37:
	setp.lt.u32 	%p9, %r3, 2;
	@%p9 bra 	$L__BB0_42;
$L__BB0_38:
	setp.ne.s32 	%p24, %r1, 0;
	@%p24 bra 	$L__BB0_41;
	ld.shared.v2.u32 	{%r27, %r11}, [s];
	setp.le.s32 	%p25, %r27, %r11;
	@%p25 bra 	$L__BB0_41;
	st.shared.u32 	[s], %r11;
$L__BB0_41:
	bar.sync 	0;
$L__BB0_42:
	setp.ne.s32 	%p26, %r1, 0;
	@%p26 bra 	$L__BB0_44;
	ld.shared.u32 	%r28, [s];
	cvta.to.global.u64 	%rd11, %rd3;
	st.global.u32 	[%rd11], %r28;
	st.local.u32 	[%rd1], %r28;
	mov.u64 	%rd12, $str$1;
	cvta.global.u64 	%rd13, %rd12;
	{ // callseq 1, 0
	.param .b64 param0;
	st.param.b64 	[param0], %rd13;
	.param .b64 param1;
	st.param.b64 	[param1], %rd4;
	.param .b32 retval0;
	call.uni (retval0), 
	vprintf, 
	(
	param0, 
	param1
	);
	ld.param.b32 	%r29, [retval0];
	} // callseq 1
$L__BB0_44:
	ret;

}


// ===== COMPILED SASS (sm_100) =====

	.target	sm_100

	.elftype	@"ET_EXEC"


//--------------------- .note.nv.tkinfo           --------------------------
	.section	.note.nv.tkinfo,"",@"SHT_NOTE"
	.sectionflags	@"SHF_NOTE_NV_TKINFO"
	.tkinfo
        /*0018*/ 	.word	0x00000002
        /*0030*/ 	.string	""
        /*0030*/ 	.string	"ptxas"
        /*0030*/ 	.string	"Cuda compilation tools, release 13.0, V13.0.88"
        /*0030*/ 	.string	"Build cuda_13.0.r13.0/compiler.36424714_0"
        /*0030*/ 	.string	"-arch sm_100 -m 64 "



//--------------------- .note.nv.cuinfo           --------------------------
	.section	.note.nv.cuinfo,"",@"SHT_NOTE"
	.sectionflags	@"SHF_NOTE_NV_CUINFO"
        /*0018*/ 	.short	0x0002
        /*001a*/ 	.short	0x0064
        /*001c*/ 	.short	0x0082
	.zero		2


//--------------------- .nv.info                  --------------------------
	.section	.nv.info,"",@"SHT_CUDA_INFO"
	.align	4


	//----- nvinfo : EIATTR_REGCOUNT
	.align		4
        /*0000*/ 	.byte	0x04, 0x2f
        /*0002*/ 	.short	(.L_3 - .L_2)
	.align		4
.L_2:
        /*0004*/ 	.word	index@(_Z12VectorMatrixPiS_i)
        /*0008*/ 	.word	0x00000018


	//----- nvinfo : EIATTR_FRAME_SIZE
	.align		4
.L_3:
        /*000c*/ 	.byte	0x04, 0x11
        /*000e*/ 	.short	(.L_5 - .L_4)
	.align		4
.L_4:
        /*0010*/ 	.word	index@(_Z12VectorMatrixPiS_i)
        /*0014*/ 	.word	0x00000008


	//----- nvinfo : EIATTR_MIN_STACK_SIZE
	.align		4
.L_5:
        /*0018*/ 	.byte	0x04, 0x12
        /*001a*/ 	.short	(.L_7 - .L_6)
	.align		4
.L_6:
        /*001c*/ 	.word	index@(_Z12VectorMatrixPiS_i)
        /*0020*/ 	.word	0x00000008
.L_7:


//--------------------- .nv.compat                --------------------------
	.section	.nv.compat,"",@"SHT_CUDA_COMPAT_INFO"
	.align	4
        /*0000*/ 	.byte	0x02, 0x09, 0x00, 0x00, 0x02, 0x02, 0x01, 0x00, 0x02, 0x05, 0x05, 0x00, 0x03, 0x07, 0x01, 0x01
        /*0010*/ 	.byte	0x02, 0x03, 0x00, 0x00, 0x02, 0x06, 0x01, 0x00, 0x04, 0x0b, 0x08, 0x00, 0x09, 0x00, 0x00, 0x00
        /*0020*/ 	.byte	0x00, 0x00, 0x00, 0x00


//--------------------- .nv.info._Z12VectorMatrixPiS_i --------------------------
	.section	.nv.info._Z12VectorMatrixPiS_i,"",@"SHT_CUDA_INFO"
	.sectionflags	@""
	.align	4


	//----- nvinfo : EIATTR_CUDA_API_VERSION
	.align		4
        /*0000*/ 	.byte	0x04, 0x37
        /*0002*/ 	.short	(.L_9 - .L_8)
.L_8:
        /*0004*/ 	.word	0x00000082


	//----- nvinfo : EIATTR_KPARAM_INFO
	.align		4
.L_9:
        /*0008*/ 	.byte	0x04, 0x17
        /*000a*/ 	.short	(.L_11 - .L_10)
.L_10:
        /*000c*/ 	.word	0x00000000
        /*0010*/ 	.short	0x0002
        /*0012*/ 	.short	0x0010
        /*0014*/ 	.byte	0x00, 0xf0, 0x11, 0x00


	//----- nvinfo : EIATTR_KPARAM_INFO
	.align		4
.L_11:
        /*0018*/ 	.byte	0x04, 0x17
        /*001a*/ 	.short	(.L_13 - .L_12)
.L_12:
        /*001c*/ 	.word	0x00000000
        /*0020*/ 	.short	0x0001
        /*0022*/ 	.short	0x0008
        /*0024*/ 	.byte	0x00, 0xf5, 0x21, 0x00


	//----- nvinfo : EIATTR_KPARAM_INFO
	.align		4
.L_13:
        /*0028*/ 	.byte	0x04, 0x17
        /*002a*/ 	.short	(.L_15 - .L_14)
.L_14:
        /*002c*/ 	.word	0x00000000
        /*0030*/ 	.short	0x0000
        /*0032*/ 	.short	0x0000
        /*0034*/ 	.byte	0x00, 0xf5, 0x21, 0x00


	//----- nvinfo : EIATTR_SPARSE_MMA_MASK
	.align		4
.L_15:
        /*0038*/ 	.byte	0x03, 0x50
        /*003a*/ 	.short	0x0000


	//----- nvinfo : EIATTR_MAXREG_COUNT
	.align		4
        /*003c*/ 	.byte	0x03, 0x1b
        /*003e*/ 	.short	0x00ff


	//----- nvinfo : EIATTR_NUM_BARRIERS
	.align		4
        /*0040*/ 	.byte	0x02, 0x4c
        /*0042*/ 	.byte	0x01
	.zero		1


	//----- nvinfo : EIATTR_EXTERNS
	.align		4
        /*0044*/ 	.byte	0x04, 0x0f
        /*0046*/ 	.short	(.L_17 - .L_16)


	//   ....[0]....
	.align		4
.L_16:
        /*0048*/ 	.word	index@(vprintf)


	//----- nvinfo : EIATTR_MERCURY_ISA_VERSION
	.align		4
.L_17:
        /*004c*/ 	.byte	0x03, 0x5f
        /*004e*/ 	.short	0x0101


	//----- nvinfo : EIATTR_VRC_CTA_INIT_COUNT
	.align		4
        /*0050*/ 	.byte	0x02, 0x4a
	.zero		1
	.zero		1


	//----- nvinfo : EIATTR_SYSCALL_OFFSETS
	.align		4
        /*0054*/ 	.byte	0x04, 0x46
        /*0056*/ 	.short	(.L_19 - .L_18)


	//   ....[0]....
.L_18:
        /*0058*/ 	.word	0x00000200


	//   ....[1]....
        /*005c*/ 	.word	0x000008c0


	//----- nvinfo : EIATTR_EXIT_INSTR_OFFSETS
	.align		4
.L_19:
        /*0060*/ 	.byte	0x04, 0x1c
        /*0062*/ 	.short	(.L_21 - .L_20)


	//   ....[0]....
.L_20:
        /*0064*/ 	.word	0x000007c0


	//   ....[1]....
        /*0068*/ 	.word	0x000008d0


	//----- nvinfo : EIATTR_CRS_STACK_SIZE
	.align		4
.L_21:
        /*006c*/ 	.byte	0x04, 0x1e
        /*006e*/ 	.short	(.L_23 - .L_22)
.L_22:
        /*0070*/ 	.word	0x00000000


	//----- nvinfo : EIATTR_CBANK_PARAM_SIZE
	.align		4
.L_23:
        /*0074*/ 	.byte	0x03, 0x19
        /*0076*/ 	.short	0x0014


	//----- nvinfo : EIATTR_PARAM_CBANK
	.align		4
        /*0078*/ 	.byte	0x04, 0x0a
        /*007a*/ 	.short	(.L_25 - .L_24)
	.align		4
.L_24:
        /*007c*/ 	.word	index@(.nv.constant0._Z12VectorMatrixPiS_i)
        /*0080*/ 	.short	0x0380
        /*0082*/ 	.short	0x0014


	//----- nvinfo : EIATTR_SW_WAR
	.align		4
.L_25:
        /*0084*/ 	.byte	0x04, 0x36
        /*0086*/ 	.short	(.L_27 - .L_26)
.L_26:
        /*0088*/ 	.word	0x00000008
.L_27:


//--------------------- .nv.callgraph             --------------------------
	.section	.nv.callgraph,"",@"SHT_CUDA_CALLGRAPH"
	.align	4
	.sectionentsize	8
	.align		4
        /*0000*/ 	.word	0x00000000
	.align		4
        /*0004*/ 	.word	0xffffffff
	.align		4
        /*0008*/ 	.word	index@(_Z12VectorMatrixPiS_i)
	.align		4
        /*000c*/ 	.word	index@(vprintf)
	.align		4
        /*0010*/ 	.word	0x00000000
	.align		4
        /*0014*/ 	.word	0xfffffffe
	.align		4
        /*0018*/ 	.word	0x00000000
	.align		4
        /*001c*/ 	.word	0xfffffffd
	.align		4
        /*0020*/ 	.word	0x00000000
	.align		4
        /*0024*/ 	.word	0xfffffffc


//--------------------- .nv.constant4             --------------------------
	.section	.nv.constant4,"a",@progbits
	.align	8
	.align		8
.nv.constant4:
        /*0000*/ 	.dword	vprintf
	.align		8
        /*0008*/ 	.dword	$str
	.align		8
        /*0010*/ 	.dword	$str$1


//--------------------- .text._Z12VectorMatrixPiS_i --------------------------
	.section	.text._Z12VectorMatrixPiS_i,"ax",@progbits
	.align	128
        .global         _Z12VectorMatrixPiS_i
        .type           _Z12VectorMatrixPiS_i,@function
        .size           _Z12VectorMatrixPiS_i,(.L_x_26 - _Z12VectorMatrixPiS_i)
        .other          _Z12VectorMatrixPiS_i,@"STO_CUDA_ENTRY STV_DEFAULT"
_Z12VectorMatrixPiS_i:
.text._Z12VectorMatrixPiS_i:
[----:B------:R-:W0:Y:S01]  /*0000*/  LDC R1, c[0x0][0x37c] ;  /* 0x0000df00ff017b82 */ /* 0x000e220000000800 */
[----:B------:R-:W1:Y:S01]  /*0010*/  S2R R18, SR_TID.X ;  /* 0x0000000000127919 */ /* 0x000e620000002100 */
[----:B------:R-:W1:Y:S06]  /*0020*/  LDCU UR4, c[0x0][0x390] ;  /* 0x00007200ff0477ac */ /* 0x000e6c0008000800 */
[----:B------:R-:W2:Y:S01]  /*0030*/  S2UR UR5, SR_CgaCtaId ;  /* 0x00000000000579c3 */ /* 0x000ea20000008800 */
[----:B------:R-:W-:Y:S01]  /*0040*/  IMAD.MOV.U32 R2, RZ, RZ, 0xf423f ;  /* 0x000f423fff027424 */ /* 0x000fe200078e00ff */
[----:B------:R-:W3:Y:S01]  /*0050*/  LDCU.64 UR36, c[0x0][0x358] ;  /* 0x00006b00ff2477ac */ /* 0x000ee20008000a00 */
[----:B0-----:R-:W-:Y:S01]  /*0060*/  VIADD R1, R1, 0xfffffff8 ;  /* 0xfffffff801017836 */ /* 0x001fe20000000000 */
[----:B------:R-:W-:Y:S01]  /*0070*/  MOV R3, 0x0 ;  /* 0x0000000000037802 */ /* 0x000fe20000000f00 */
[----:B------:R-:W0:Y:S01]  /*0080*/  LDCU.64 UR6, c[0x4][0x8] ;  /* 0x01000100ff0677ac */ /* 0x000e220008000a00 */
[----:B-1----:R-:W-:Y:S01]  /*0090*/  ISETP.GE.AND P0, PT, R18, UR4, PT ;  /* 0x0000000412007c0c */ /* 0x002fe2000bf06270 */
[----:B------:R-:W-:-:S02]  /*00a0*/  UMOV UR4, 0x400 ;  /* 0x0000040000047882 */ /* 0x000fc40000000000 */
[----:B--2---:R-:W-:-:S06]  /*00b0*/  ULEA UR4, UR5, UR4, 0x18 ;  /* 0x0000000405047291 */ /* 0x004fcc000f8ec0ff */
[----:B------:R-:W-:-:S04]  /*00c0*/  LEA R17, R18, UR4, 0x2 ;  /* 0x0000000412117c11 */ /* 0x000fc8000f8e10ff */
[----:B------:R-:W1:Y:S01]  /*00d0*/  @!P0 LDC.64 R4, c[0x0][0x380] ;  /* 0x0000e000ff048b82 */ /* 0x000e620000000a00 */
[----:B------:R2:W-:Y:S01]  /*00e0*/  STS [R17], R2 ;  /* 0x0000000211007388 */ /* 0x0005e20000000800 */
[----:B-1----:R-:W-:-:S06]  /*00f0*/  @!P0 IMAD.WIDE.U32 R4, R18, 0x4, R4 ;  /* 0x0000000412048825 */ /* 0x002fcc00078e0004 */
[----:B------:R-:W-:Y:S06]  /*0100*/  BAR.SYNC.DEFER_BLOCKING 0x0 ;  /* 0x0000000000007b1d */ /* 0x000fec0000010000 */
[----:B---3--:R0:W3:Y:S01]  /*0110*/  @!P0 LDG.E R4, desc[UR36][R4.64] ;  /* 0x0000002404048981 */ /* 0x0080e2000c1e1900 */
[----:B------:R-:W2:Y:S01]  /*0120*/  LDCU UR4, c[0x0][0x2f8] ;  /* 0x00005f00ff0477ac */ /* 0x000ea20008000800 */
[----:B------:R1:W4:Y:S01]  /*0130*/  LDC.64 R8, c[0x4][R3] ;  /* 0x0100000003087b82 */ /* 0x0003220000000a00 */
[----:B------:R-:W5:Y:S01]  /*0140*/  LDCU UR5, c[0x0][0x2fc] ;  /* 0x00005f80ff0577ac */ /* 0x000f620008000800 */
[----:B0-----:R-:W-:Y:S01]  /*0150*/  IMAD.U32 R5, RZ, RZ, UR7 ;  /* 0x00000007ff057e24 */ /* 0x001fe2000f8e00ff */
[----:B---3--:R0:W-:Y:S05]  /*0160*/  @!P0 STS [R17], R4 ;  /* 0x0000000411008388 */ /* 0x0081ea0000000800 */
[----:B------:R-:W-:Y:S01]  /*0170*/  BAR.SYNC.DEFER_BLOCKING 0x0 ;  /* 0x0000000000007b1d */ /* 0x000fe20000010000 */
[----:B--2---:R-:W-:-:S05]  /*0180*/  IADD3 R2, P0, PT, R1, UR4, RZ ;  /* 0x0000000401027c10 */ /* 0x004fca000ff1e0ff */
[----:B-----5:R-:W-:Y:S02]  /*0190*/  IMAD.X R16, RZ, RZ, UR5, P0 ;  /* 0x00000005ff107e24 */ /* 0x020fe400080e06ff */
[----:B0-----:R-:W-:Y:S02]  /*01a0*/  IMAD.U32 R4, RZ, RZ, UR6 ;  /* 0x00000006ff047e24 */ /* 0x001fe4000f8e00ff */
[----:B------:R-:W-:Y:S02]  /*01b0*/  IMAD.MOV.U32 R6, RZ, RZ, R2 ;  /* 0x000000ffff067224 */ /* 0x000fe400078e0002 */
[----:B------:R-:W-:Y:S01]  /*01c0*/  IMAD.MOV.U32 R7, RZ, RZ, R16 ;  /* 0x000000ffff077224 */ /* 0x000fe200078e0010 */
[----:B------:R-:W0:Y:S04]  /*01d0*/  LDS R0, [R17] ;  /* 0x0000000011007984 */ /* 0x000e280000000800 */
[----:B0---4-:R1:W-:Y:S02]  /*01e0*/  STL [R1], R0 ;  /* 0x0000000001007387 */ /* 0x0113e40000100800 */
[----:B------:R-:W-:-:S07]  /*01f0*/  LEPC R20, `(.L_x_0) ;  /* 0x000000001014794e */ /* 0x000fce0000000000 */
[----:B-1----:R-:W-:Y:S05]  /*0200*/  CALL.ABS.NOINC R8 ;  /* 0x0000000008007343 */ /* 0x002fea0003c00000 */
.L_x_0:
[----:B------:R-:W0:Y:S02]  /*0210*/  LDCU UR4, c[0x0][0x360] ;  /* 0x00006c00ff0477ac */ /* 0x000e240008000800 */
[----:B0-----:R-:W-:-:S09]  /*0220*/  UISETP.GE.U32.AND UP0, UPT, UR4, 0x100, UPT ;  /* 0x000001000400788c */ /* 0x001fd2000bf06070 */
[----:B------:R-:W-:Y:S05]  /*0230*/  BRA.U !UP0, `(.L_x_1) ;  /* 0x0000000108247547 */ /* 0x000fea000b800000 */
[----:B------:R-:W-:-:S13]  /*0240*/  ISETP.GT.U32.AND P0, PT, R18, 0x7f, PT ;  /* 0x0000007f1200780c */ /* 0x000fda0003f04070 */
[----:B------:R-:W-:Y:S05]  /*0250*/  @P0 BRA `(.L_x_2) ;  /* 0x0000000000100947 */ /* 0x000fea0003800000 */
[----:B------:R-:W-:Y:S04]  /*0260*/  LDS R0, [R17] ;  /* 0x0000000011007984 */ /* 0x000fe80000000800 */
[----:B------:R-:W0:Y:S02]  /*0270*/  LDS R3, [R17+0x200] ;  /* 0x0002000011037984 */ /* 0x000e240000000800 */
[----:B0-----:R-:W-:-:S13]  /*0280*/  ISETP.GT.AND P0, PT, R0, R3, PT ;  /* 0x000000030000720c */ /* 0x001fda0003f04270 */
[----:B------:R0:W-:Y:S02]  /*0290*/  @P0 STS [R17], R3 ;  /* 0x0000000311000388 */ /* 0x0001e40000000800 */
.L_x_2:
[----:B------:R-:W-:Y:S05]  /*02a0*/  WARPSYNC.ALL ;  /* 0x0000000000007948 */ /* 0x000fea0003800000 */
[----:B------:R-:W-:Y:S06]  /*02b0*/  BAR.SYNC.DEFER_BLOCKING 0x0 ;  /* 0x0000000000007b1d */ /* 0x000fec0000010000 */
[----:B------:R-:W-:Y:S05]  /*02c0*/  BRA `(.L_x_3) ;  /* 0x0000000000087947 */ /* 0x000fea0003800000 */
.L_x_1:
[----:B------:R-:W-:-:S09]  /*02d0*/  UISETP.GE.U32.AND UP0, UPT, UR4, 0x80, UPT ;  /* 0x000000800400788c */ /* 0x000fd2000bf06070 */
[----:B------:R-:W-:Y:S05]  /*02e0*/  BRA.U !UP0, `(.L_x_4) ;  /* 0x0000000108247547 */ /* 0x000fea000b800000 */
.L_x_3:
[----:B------:R-:W-:-:S13]  /*02f0*/  ISETP.GT.U32.AND P0, PT, R18, 0x3f, PT ;  /* 0x0000003f1200780c */ /* 0x000fda0003f04070 */
[----:B------:R-:W-:Y:S05]  /*0300*/  @P0 BRA `(.L_x_5) ;  /* 0x0000000000100947 */ /* 0x000fea0003800000 */
[----:B------:R-:W-:Y:S04]  /*0310*/  LDS R0, [R17] ;  /* 0x0000000011007984 */ /* 0x000fe80000000800 */
[----:B0-----:R-:W0:Y:S02]  /*0320*/  LDS R3, [R17+0x100] ;  /* 0x0001000011037984 */ /* 0x001e240000000800 */
[----:B0-----:R-:W-:-:S13]  /*0330*/  ISETP.GT.AND P0, PT, R0, R3, PT ;  /* 0x000000030000720c */ /* 0x001fda0003f04270 */
[----:B------:R1:W-:Y:S02]  /*0340*/  @P0 STS [R17], R3 ;  /* 0x0000000311000388 */ /* 0x0003e40000000800 */
.L_x_5:
[----:B------:R-:W-:Y:S05]  /*0350*/  WARPSYNC.ALL ;  /* 0x0000000000007948 */ /* 0x000fea0003800000 */
[----:B------:R-:W-:Y:S06]  /*0360*/  BAR.SYNC.DEFER_BLOCKING 0x0 ;  /* 0x0000000000007b1d */ /* 0x000fec0000010000 */
[----:B------:R-:W-:Y:S05]  /*0370*/  BRA `(.L_x_6) ;  /* 0x0000000000087947 */ /* 0x000fea0003800000 */
.L_x_4:
[----:B------:R-:W-:-:S09]  /*0380*/  UISETP.GE.U32.AND UP0, UPT, UR4, 0x40, UPT ;  /* 0x000000400400788c */ /* 0x000fd2000bf06070 */
[----:B------:R-:W-:Y:S05]  /*0390*/  BRA.U !UP0, `(.L_x_7) ;  /* 0x0000000108247547 */ /* 0x000fea000b800000 */
.L_x_6:
[----:B------:R-:W-:-:S13]  /*03a0*/  ISETP.GT.U32.AND P0, PT, R18, 0x1f, PT ;  /* 0x0000001f1200780c */ /* 0x000fda0003f04070 */
[----:B------:R-:W-:Y:S05]  /*03b0*/  @P0 BRA `(.L_x_8) ;  /* 0x0000000000100947 */ /* 0x000fea0003800000 */
[----:B------:R-:W-:Y:S04]  /*03c0*/  LDS R0, [R17] ;  /* 0x0000000011007984 */ /* 0x000fe80000000800 */
[----:B01----:R-:W0:Y:S02]  /*03d0*/  LDS R3, [R17+0x80] ;  /* 0x0000800011037984 */ /* 0x003e240000000800 */
[----:B0-----:R-:W-:-:S13]  /*03e0*/  ISETP.GT.AND P0, PT, R0, R3, PT ;  /* 0x000000030000720c */ /* 0x001fda0003f04270 */
[----:B------:R2:W-:Y:S02]  /*03f0*/  @P0 STS [R17], R3 ;  /* 0x0000000311000388 */ /* 0x0005e40000000800 */
.L_x_8:
[----:B------:R-:W-:Y:S05]  /*0400*/  WARPSYNC.ALL ;  /* 0x0000000000007948 */ /* 0x000fea0003800000 */
[----:B------:R-:W-:Y:S06]  /*0410*/  BAR.SYNC.DEFER_BLOCKING 0x0 ;  /* 0x0000000000007b1d */ /* 0x000fec0000010000 */
[----:B------:R-:W-:Y:S05]  /*0420*/  BRA `(.L_x_9) ;  /* 0x0000000000087947 */ /* 0x000fea0003800000 */
.L_x_7:
[----:B------:R-:W-:-:S09]  /*0430*/  UISETP.GE.U32.AND UP0, UPT, UR4, 0x20, UPT ;  /* 0x000000200400788c */ /* 0x000fd2000bf06070 */
[----:B------:R-:W-:Y:S05]  /*0440*/  BRA.U !UP0, `(.L_x_10) ;  /* 0x0000000108247547 */ /* 0x000fea000b800000 */
.L_x_9:
[----:B------:R-:W-:-:S13]  /*0450*/  ISETP.GT.U32.AND P0, PT, R18, 0xf, PT ;  /* 0x0000000f1200780c */ /* 0x000fda0003f04070 */
[----:B------:R-:W-:Y:S05]  /*0460*/  @P0 BRA `(.L_x_11) ;  /* 0x0000000000100947 */ /* 0x000fea0003800000 */
[----:B------:R-:W-:Y:S04]  /*0470*/  LDS R0, [R17] ;  /* 0x0000000011007984 */ /* 0x000fe80000000800 */
[----:B012---:R-:W0:Y:S02]  /*0480*/  LDS R3, [R17+0x40] ;  /* 0x0000400011037984 */ /* 0x007e240000000800 */
[----:B0-----:R-:W-:-:S13]  /*0490*/  ISETP.GT.AND P0, PT, R0, R3, PT ;  /* 0x000000030000720c */ /* 0x001fda0003f04270 */
[----:B------:R3:W-:Y:S02]  /*04a0*/  @P0 STS [R17], R3 ;  /* 0x0000000311000388 */ /* 0x0007e40000000800 */
.L_x_11:
[----:B------:R-:W-:Y:S05]  /*04b0*/  WARPSYNC.ALL ;  /* 0x0000000000007948 */ /* 0x000fea0003800000 */
[----:B------:R-:W-:Y:S06]  /*04c0*/  BAR.SYNC.DEFER_BLOCKING 0x0 ;  /* 0x0000000000007b1d */ /* 0x000fec0000010000 */
[----:B------:R-:W-:Y:S05]  /*04d0*/  BRA `(.L_x_12) ;  /* 0x0000000000087947 */ /* 0x000fea0003800000 */
.L_x_10:
[----:B------:R-:W-:-:S09]  /*04e0*/  UISETP.GE.U32.AND UP0, UPT, UR4, 0x10, UPT ;  /* 0x000000100400788c */ /* 0x000fd2000bf06070 */
[----:B------:R-:W-:Y:S05]  /*04f0*/  BRA.U !UP0, `(.L_x_13) ;  /* 0x0000000108247547 */ /* 0x000fea000b800000 */
.L_x_12:
[----:B------:R-:W-:-:S13]  /*0500*/  ISETP.GT.U32.AND P0, PT, R18, 0x7, PT ;  /* 0x000000071200780c */ /* 0x000fda0003f04070 */
[----:B------:R-:W-:Y:S05]  /*0510*/  @P0 BRA `(.L_x_14) ;  /* 0x0000000000100947 */ /* 0x000fea0003800000 */
[----:B------:R-:W-:Y:S04]  /*0520*/  LDS R0, [R17] ;  /* 0x0000000011007984 */ /* 0x000fe80000000800 */
[----:B0123--:R-:W0:Y:S02]  /*0530*/  LDS R3, [R17+0x20] ;  /* 0x0000200011037984 */ /* 0x00fe240000000800 */
[----:B0-----:R-:W-:-:S13]  /*0540*/  ISETP.GT.AND P0, PT, R0, R3, PT ;  /* 0x000000030000720c */ /* 0x001fda0003f04270 */
[----:B------:R4:W-:Y:S02]  /*0550*/  @P0 STS [R17], R3 ;  /* 0x0000000311000388 */ /* 0x0009e40000000800 */
.L_x_14:
[----:B------:R-:W-:Y:S05]  /*0560*/  WARPSYNC.ALL ;  /* 0x0000000000007948 */ /* 0x000fea0003800000 */
[----:B------:R-:W-:Y:S06]  /*0570*/  BAR.SYNC.DEFER_BLOCKING 0x0 ;  /* 0x0000000000007b1d */ /* 0x000fec0000010000 */
[----:B------:R-:W-:Y:S05]  /*0580*/  BRA `(.L_x_15) ;  /* 0x0000000000087947 */ /* 0x000fea0003800000 */
.L_x_13:
[----:B------:R-:W-:-:S09]  /*0590*/  UISETP.GE.U32.AND UP0, UPT, UR4, 0x8, UPT ;  /* 0x000000080400788c */ /* 0x000fd2000bf06070 */
[----:B------:R-:W-:Y:S05]  /*05a0*/  BRA.U !UP0, `(.L_x_16) ;  /* 0x0000000108247547 */ /* 0x000fea000b800000 */
.L_x_15:
[----:B------:R-:W-:-:S13]  /*05b0*/  ISETP.GT.U32.AND P0, PT, R18, 0x3, PT ;  /* 0x000000031200780c */ /* 0x000fda0003f04070 */
[----:B------:R-:W-:Y:S05]  /*05c0*/  @P0 BRA `(.L_x_17) ;  /* 0x0000000000100947 */ /* 0x000fea0003800000 */
[----:B------:R-:W-:Y:S04]  /*05d0*/  LDS R0, [R17] ;  /* 0x0000000011007984 */ /* 0x000fe80000000800 */
[----:B01234-:R-:W0:Y:S02]  /*05e0*/  LDS R3, [R17+0x10] ;  /* 0x0000100011037984 */ /* 0x01fe240000000800 */
[----:B0-----:R-:W-:-:S13]  /*05f0*/  ISETP.GT.AND P0, PT, R0, R3, PT ;  /* 0x000000030000720c */ /* 0x001fda0003f04270 */
[----:B------:R0:W-:Y:S02]  /*0600*/  @P0 STS [R17], R3 ;  /* 0x0000000311000388 */ /* 0x0001e40000000800 */
.L_x_17:
[----:B------:R-:W-:Y:S05]  /*0610*/  WARPSYNC.ALL ;  /* 0x0000000000007948 */ /* 0x000fea0003800000 */
[----:B------:R-:W-:Y:S06]  /*0620*/  BAR.SYNC.DEFER_BLOCKING 0x0 ;  /* 0x0000000000007b1d */ /* 0x000fec0000010000 */
[----:B------:R-:W-:Y:S05]  /*0630*/  BRA `(.L_x_18) ;  /* 0x0000000000087947 */ /* 0x000fea0003800000 */
.L_x_16:
[----:B------:R-:W-:-:S09]  /*0640*/  UISETP.GE.U32.AND UP0, UPT, UR4, 0x4, UPT ;  /* 0x000000040400788c */ /* 0x000fd2000bf06070 */
[----:B------:R-:W-:Y:S05]  /*0650*/  BRA.U !UP0, `(.L_x_19) ;  /* 0x0000000108247547 */ /* 0x000fea000b800000 */
.L_x_18:
[----:B------:R-:W-:-:S13]  /*0660*/  ISETP.GT.U32.AND P0, PT, R18, 0x1, PT ;  /* 0x000000011200780c */ /* 0x000fda0003f04070 */
[----:B------:R-:W-:Y:S05]  /*0670*/  @P0 BRA `(.L_x_20) ;  /* 0x0000000000100947 */ /* 0x000fea0003800000 */
[----:B------:R-:W-:Y:S04]  /*0680*/  LDS R0, [R17] ;  /* 0x0000000011007984 */ /* 0x000fe80000000800 */
[----:B01234-:R-:W0:Y:S02]  /*0690*/  LDS R3, [R17+0x8] ;  /* 0x0000080011037984 */ /* 0x01fe240000000800 */
[----:B0-----:R-:W-:-:S13]  /*06a0*/  ISETP.GT.AND P0, PT, R0, R3, PT ;  /* 0x000000030000720c */ /* 0x001fda0003f04270 */
[----:B------:R0:W-:Y:S02]  /*06b0*/  @P0 STS [R17], R3 ;  /* 0x0000000311000388 */ /* 0x0001e40000000800 */
.L_x_20:
[----:B------:R-:W-:Y:S05]  /*06c0*/  WARPSYNC.ALL ;  /* 0x0000000000007948 */ /* 0x000fea0003800000 */
[----:B------:R-:W-:Y:S06]  /*06d0*/  BAR.SYNC.DEFER_BLOCKING 0x0 ;  /* 0x0000000000007b1d */ /* 0x000fec0000010000 */
[----:B------:R-:W-:Y:S05]  /*06e0*/  BRA `(.L_x_21) ;  /* 0x0000000000087947 */ /* 0x000fea0003800000 */
.L_x_19:
[----:B------:R-:W-:-:S09]  /*06f0*/  UISETP.GE.U32.AND UP0, UPT, UR4, 0x2, UPT ;  /* 0x000000020400788c */ /* 0x000fd2000bf06070 */
[----:B------:R-:W-:Y:S05]  /*0700*/  BRA.U !UP0, `(.L_x_22) ;  /* 0x0000000108287547 */ /* 0x000fea000b800000 */
.L_x_21:
[----:B------:R-:W-:-:S13]  /*0710*/  ISETP.NE.AND P0, PT, R18, RZ, PT ;  /* 0x000000ff1200720c */ /* 0x000fda0003f05270 */
[----:B------:R-:W-:Y:S05]  /*0720*/  @P0 BRA `(.L_x_23) ;  /* 0x0000000000180947 */ /* 0x000fea0003800000 */
[----:B------:R-:W5:Y:S01]  /*0730*/  S2UR UR5, SR_CgaCtaId ;  /* 0x00000000000579c3 */ /* 0x000f620000008800 */
[----:B------:R-:W-:Y:S02]  /*0740*/  UMOV UR4, 0x400 ;  /* 0x0000040000047882 */ /* 0x000fe40000000000 */
[----:B-----5:R-:W-:-:S09]  /*0750*/  ULEA UR4, UR5, UR4, 0x18 ;  /* 0x0000000405047291 */ /* 0x020fd2000f8ec0ff */
[----:B------:R-:W5:Y:S02]  /*0760*/  LDS.64 R4, [UR4] ;  /* 0x00000004ff047984 */ /* 0x000f640008000a00 */
[----:B-----5:R-:W-:-:S13]  /*0770*/  ISETP.GT.AND P0, PT, R4, R5, PT ;  /* 0x000000050400720c */ /* 0x020fda0003f04270 */
[----:B------:R0:W-:Y:S02]  /*0780*/  @P0 STS [UR4], R5 ;  /* 0x00000005ff000988 */ /* 0x0001e40008000804 */
.L_x_23:
[----:B------:R-:W-:Y:S05]  /*0790*/  WARPSYNC.ALL ;  /* 0x0000000000007948 */ /* 0x000fea0003800000 */
[----:B------:R-:W-:Y:S06]  /*07a0*/  BAR.SYNC.DEFER_BLOCKING 0x0 ;  /* 0x0000000000007b1d */ /* 0x000fec0000010000 */
.L_x_22:
[----:B------:R-:W-:-:S13]  /*07b0*/  ISETP.NE.AND P0, PT, R18, RZ, PT ;  /* 0x000000ff1200720c */ /* 0x000fda0003f05270 */
[----:B------:R-:W-:Y:S05]  /*07c0*/  @P0 EXIT ;  /* 0x000000000000094d */ /* 0x000fea0003800000 */
[----:B------:R-:W5:Y:S01]  /*07d0*/  S2UR UR5, SR_CgaCtaId ;  /* 0x00000000000579c3 */ /* 0x000f620000008800 */
[----:B------:R-:W-:Y:S01]  /*07e0*/  UMOV UR4, 0x400 ;  /* 0x0000040000047882 */ /* 0x000fe20000000000 */
[----:B01234-:R-:W-:Y:S01]  /*07f0*/  MOV R3, 0x0 ;  /* 0x0000000000037802 */ /* 0x01ffe20000000f00 */
[----:B------:R-:W-:Y:S02]  /*0800*/  IMAD.MOV.U32 R6, RZ, RZ, R2 ;  /* 0x000000ffff067224 */ /* 0x000fe400078e0002 */
[----:B------:R-:W-:-:S03]  /*0810*/  IMAD.MOV.U32 R7, RZ, RZ, R16 ;  /* 0x000000ffff077224 */ /* 0x000fc600078e0010 */
[----:B------:R-:W0:Y:S08]  /*0820*/  LDC.64 R8, c[0x0][0x388] ;  /* 0x0000e200ff087b82 */ /* 0x000e300000000a00 */
[----:B------:R1:W2:Y:S01]  /*0830*/  LDC.64 R10, c[0x4][R3] ;  /* 0x01000000030a7b82 */ /* 0x0002a20000000a00 */
[----:B-----5:R-:W-:-:S09]  /*0840*/  ULEA UR4, UR5, UR4, 0x18 ;  /* 0x0000000405047291 */ /* 0x020fd2000f8ec0ff */
[----:B------:R-:W3:Y:S02]  /*0850*/  LDS R0, [UR4] ;  /* 0x00000004ff007984 */ /* 0x000ee40008000800 */
[----:B------:R-:W4:Y:S02]  /*0860*/  LDCU.64 UR4, c[0x4][0x10] ;  /* 0x01000200ff0477ac */ /* 0x000f240008000a00 */
[----:B----4-:R-:W-:Y:S02]  /*0870*/  IMAD.U32 R4, RZ, RZ, UR4 ;  /* 0x00000004ff047e24 */ /* 0x010fe4000f8e00ff */
[----:B------:R-:W-:Y:S01]  /*0880*/  IMAD.U32 R5, RZ, RZ, UR5 ;  /* 0x00000005ff057e24 */ /* 0x000fe2000f8e00ff */
[----:B---3--:R1:W-:Y:S04]  /*0890*/  STL [R1], R0 ;  /* 0x0000000001007387 */ /* 0x0083e80000100800 */
[----:B0-2---:R1:W-:Y:S02]  /*08a0*/  STG.E desc[UR36][R8.64], R0 ;  /* 0x0000000008007986 */ /* 0x0053e4000c101924 */
[----:B------:R-:W-:-:S07]  /*08b0*/  LEPC R20, `(.L_x_24) ;  /* 0x000000001014794e */ /* 0x000fce0000000000 */
[----:B-1----:R-:W-:Y:S05]  /*08c0*/  CALL.ABS.NOINC R10 ;  /* 0x000000000a007343 */ /* 0x002fea0003c00000 */
.L_x_24:
[----:B------:R-:W-:Y:S05]  /*08d0*/  EXIT ;  /* 0x000000000000794d */ /* 0x000fea0003800000 */
.L_x_25:
[----:B------:R-:W-:-:S00]  /*08e0*/  BRA `(.L_x_25) ;  /* 0xfffffffc00fc7947 */ /* 0x000fc0000383ffff */
[----:B------:R-:W-:-:S00]  /*08f0*/  NOP ;  /* 0x0000000000007918 */ /* 0x000fc00000000000 */
        /* <DEDUP_REMOVED lines=8> */
.L_x_26:


//--------------------- .nv.global.init           --------------------------
	.section	.nv.global.init,"aw",@progbits
.nv.global.init:
	.type		$str,@object
	.size		$str,($str$1 - $str)
$str:
        /*0000*/ 	.byte	0x25, 0x64, 0x20, 0x20, 0x00
	.type		$str$1,@object
	.size		$str$1,(.L_1 - $str$1)
$str$1:
        /*0005*/ 	.byte	0x0a, 0x70, 0x61, 0x72, 0x61, 0x6c, 0x6c, 0x65, 0x6c, 0x20, 0x25, 0x64, 0x0a, 0x00
.L_1:


//--------------------- .nv.shared._Z12VectorMatrixPiS_i --------------------------
	.section	.nv.shared._Z12VectorMatrixPiS_i,"aw",@nobits
	.sectionflags	@""
	.align	16
	.zero		1024


//--------------------- .nv.shared.reserved.0     --------------------------
	.section	.nv.shared.reserved.0,"aw",@nobits
	.weak		__nv_reservedSMEM_offset_0_alias
	.size		__nv_reservedSMEM_offset_0_alias, 0, 64
	.other		__nv_reservedSMEM_offset_0_alias,@"STO_CUDA_RESERVED_SHARED STV_DEFAULT"
__nv_reservedSMEM_offset_0_alias:
	.zero		0
	.zero		64


//--------------------- .nv.constant0._Z12VectorMatrixPiS_i --------------------------
	.section	.nv.constant0._Z12VectorMatrixPiS_i,"a",@progbits
	.sectionflags	@""
	.align	4
.nv.constant0._Z12VectorMatrixPiS_i:
	.zero		916


//--------------------- SYMBOLS --------------------------

	.type		.nv.reservedSmem.offset0,@object
	.size		.nv.reservedSmem.offset0,0x4
	.type		.nv.reservedSmem.cap,@object
	.size		.nv.reservedSmem.cap,0x4
	.type		vprintf,@function
